//
// Generated by NVIDIA NVVM Compiler
//
// Compiler Build ID: CL-36424714
// Cuda compilation tools, release 13.0, V13.0.88
// Based on NVVM 20.0.0
//

.version 9.0
.target sm_100
.address_size 64

	// .globl	_Z13double_f_evalPddi
.func  (.param .align 16 .b8 func_retval0[16]) __internal_trig_reduction_slowpathd
(
	.param .b64 __internal_trig_reduction_slowpathd_param_0
)
;
.global .align 8 .b8 __cudart_i2opi_d[144] = {8, 93, 141, 31, 177, 95, 251, 107, 234, 146, 82, 138, 247, 57, 7, 61, 123, 241, 229, 235, 199, 186, 39, 117, 45, 234, 95, 158, 102, 63, 70, 79, 183, 9, 203, 39, 207, 126, 54, 109, 31, 109, 10, 90, 139, 17, 47, 239, 15, 152, 5, 222, 255, 151, 248, 31, 59, 40, 249, 189, 139, 95, 132, 156, 244, 57, 83, 131, 57, 214, 145, 57, 65, 126, 95, 180, 38, 112, 156, 233, 132, 68, 187, 46, 245, 53, 130, 232, 62, 167, 41, 177, 28, 235, 29, 254, 28, 146, 209, 9, 234, 46, 73, 6, 224, 210, 77, 66, 58, 110, 36, 183, 97, 197, 187, 222, 171, 99, 81, 254, 65, 144, 67, 60, 153, 149, 98, 219, 192, 221, 52, 245, 209, 87, 39, 252, 41, 21, 68, 78, 110, 131, 249, 162};
.global .align 16 .b8 __cudart_sin_cos_coeffs[128] = {70, 210, 176, 44, 241, 229, 90, 190, 146, 227, 172, 105, 227, 29, 199, 62, 161, 98, 219, 25, 160, 1, 42, 191, 24, 8, 17, 17, 17, 17, 129, 63, 84, 85, 85, 85, 85, 85, 197, 191, 0, 0, 0, 0, 0, 0, 0, 0, 0, 0, 0, 0, 0, 0, 0, 0, 100, 129, 253, 32, 131, 255, 168, 189, 40, 133, 239, 193, 167, 238, 33, 62, 217, 230, 6, 142, 79, 126, 146, 190, 233, 188, 221, 25, 160, 1, 250, 62, 71, 93, 193, 22, 108, 193, 86, 191, 81, 85, 85, 85, 85, 85, 165, 63, 0, 0, 0, 0, 0, 0, 224, 191, 0, 0, 0, 0, 0, 0, 240, 63};

.visible .entry _Z13double_f_evalPddi(
	.param .u64 .ptr .align 1 _Z13double_f_evalPddi_param_0,
	.param .f64 _Z13double_f_evalPddi_param_1,
	.param .u32 _Z13double_f_evalPddi_param_2
)
{
	.reg .pred 	%p<9>;
	.reg .b32 	%r<33>;
	.reg .b32 	%f<3>;
	.reg .b64 	%rd<9>;
	.reg .b64 	%fd<62>;

	ld.param.u64 	%rd1, [_Z13double_f_evalPddi_param_0];
	ld.param.f64 	%fd13, [_Z13double_f_evalPddi_param_1];
	ld.param.u32 	%r10, [_Z13double_f_evalPddi_param_2];
	mov.u32 	%r11, %ctaid.x;
	mov.u32 	%r12, %ntid.x;
	mov.u32 	%r13, %tid.x;
	mad.lo.s32 	%r1, %r11, %r12, %r13;
	setp.gt.s32 	%p1, %r1, %r10;
	@%p1 bra 	$L__BB0_10;
	cvt.rn.f64.s32 	%fd14, %r1;
	mul.f64 	%fd1, %fd13, %fd14;
	abs.f64 	%fd2, %fd1;
	setp.neu.f64 	%p2, %fd2, 0d7FF0000000000000;
	@%p2 bra 	$L__BB0_3;
	mov.f64 	%fd20, 0d0000000000000000;
	mul.rn.f64 	%fd60, %fd1, %fd20;
	mov.b32 	%r32, 1;
	bra.uni 	$L__BB0_6;
$L__BB0_3:
	mul.f64 	%fd15, %fd1, 0d3FE45F306DC9C883;
	cvt.rni.s32.f64 	%r31, %fd15;
	cvt.rn.f64.s32 	%fd16, %r31;
	fma.rn.f64 	%fd17, %fd16, 0dBFF921FB54442D18, %fd1;
	fma.rn.f64 	%fd18, %fd16, 0dBC91A62633145C00, %fd17;
	fma.rn.f64 	%fd60, %fd16, 0dB97B839A252049C0, %fd18;
	setp.ltu.f64 	%p3, %fd2, 0d41E0000000000000;
	@%p3 bra 	$L__BB0_5;
	{ // callseq 0, 0
	.param .b64 param0;
	st.param.f64 	[param0], %fd1;
	.param .align 16 .b8 retval0[16];
	call.uni (retval0), 
	__internal_trig_reduction_slowpathd, 
	(
	param0
	);
	ld.param.f64 	%fd60, [retval0];
	ld.param.b32 	%r31, [retval0+8];
	} // callseq 0
$L__BB0_5:
	add.s32 	%r32, %r31, 1;
$L__BB0_6:
	shl.b32 	%r16, %r32, 6;
	cvt.u64.u32 	%rd2, %r16;
	and.b64  	%rd3, %rd2, 64;
	mov.u64 	%rd4, __cudart_sin_cos_coeffs;
	add.s64 	%rd5, %rd4, %rd3;
	mul.rn.f64 	%fd21, %fd60, %fd60;
	and.b32  	%r17, %r32, 1;
	setp.eq.b32 	%p4, %r17, 1;
	selp.f64 	%fd22, 0dBDA8FF8320FD8164, 0d3DE5DB65F9785EBA, %p4;
	ld.global.nc.v2.f64 	{%fd23, %fd24}, [%rd5];
	fma.rn.f64 	%fd25, %fd22, %fd21, %fd23;
	fma.rn.f64 	%fd26, %fd25, %fd21, %fd24;
	ld.global.nc.v2.f64 	{%fd27, %fd28}, [%rd5+16];
	fma.rn.f64 	%fd29, %fd26, %fd21, %fd27;
	fma.rn.f64 	%fd30, %fd29, %fd21, %fd28;
	ld.global.nc.v2.f64 	{%fd31, %fd32}, [%rd5+32];
	fma.rn.f64 	%fd33, %fd30, %fd21, %fd31;
	fma.rn.f64 	%fd34, %fd33, %fd21, %fd32;
	fma.rn.f64 	%fd35, %fd34, %fd60, %fd60;
	fma.rn.f64 	%fd36, %fd34, %fd21, 0d3FF0000000000000;
	selp.f64 	%fd37, %fd36, %fd35, %p4;
	and.b32  	%r18, %r32, 2;
	setp.eq.s32 	%p5, %r18, 0;
	mov.f64 	%fd38, 0d0000000000000000;
	sub.f64 	%fd39, %fd38, %fd37;
	selp.f64 	%fd8, %fd37, %fd39, %p5;
	fma.rn.f64 	%fd40, %fd8, 0d3FF71547652B82FE, 0d4338000000000000;
	{
	.reg .b32 %temp; 
	mov.b64 	{%r7, %temp}, %fd40;
	}
	mov.f64 	%fd41, 0dC338000000000000;
	add.rn.f64 	%fd42, %fd40, %fd41;
	fma.rn.f64 	%fd43, %fd42, 0dBFE62E42FEFA39EF, %fd8;
	fma.rn.f64 	%fd44, %fd42, 0dBC7ABC9E3B39803F, %fd43;
	fma.rn.f64 	%fd45, %fd44, 0d3E5ADE1569CE2BDF, 0d3E928AF3FCA213EA;
	fma.rn.f64 	%fd46, %fd45, %fd44, 0d3EC71DEE62401315;
	fma.rn.f64 	%fd47, %fd46, %fd44, 0d3EFA01997C89EB71;
	fma.rn.f64 	%fd48, %fd47, %fd44, 0d3F2A01A014761F65;
	fma.rn.f64 	%fd49, %fd48, %fd44, 0d3F56C16C1852B7AF;
	fma.rn.f64 	%fd50, %fd49, %fd44, 0d3F81111111122322;
	fma.rn.f64 	%fd51, %fd50, %fd44, 0d3FA55555555502A1;
	fma.rn.f64 	%fd52, %fd51, %fd44, 0d3FC5555555555511;
	fma.rn.f64 	%fd53, %fd52, %fd44, 0d3FE000000000000B;
	fma.rn.f64 	%fd54, %fd53, %fd44, 0d3FF0000000000000;
	fma.rn.f64 	%fd55, %fd54, %fd44, 0d3FF0000000000000;
	{
	.reg .b32 %temp; 
	mov.b64 	{%r8, %temp}, %fd55;
	}
	{
	.reg .b32 %temp; 
	mov.b64 	{%temp, %r9}, %fd55;
	}
	shl.b32 	%r19, %r7, 20;
	add.s32 	%r20, %r19, %r9;
	mov.b64 	%fd61, {%r8, %r20};
	{
	.reg .b32 %temp; 
	mov.b64 	{%temp, %r21}, %fd8;
	}
	mov.b32 	%f2, %r21;
	abs.f32 	%f1, %f2;
	setp.lt.f32 	%p6, %f1, 0f4086232B;
	@%p6 bra 	$L__BB0_9;
	setp.lt.f64 	%p7, %fd8, 0d0000000000000000;
	add.f64 	%fd56, %fd8, 0d7FF0000000000000;
	selp.f64 	%fd61, 0d0000000000000000, %fd56, %p7;
	setp.geu.f32 	%p8, %f1, 0f40874800;
	@%p8 bra 	$L__BB0_9;
	shr.u32 	%r22, %r7, 31;
	add.s32 	%r23, %r7, %r22;
	shr.s32 	%r24, %r23, 1;
	shl.b32 	%r25, %r24, 20;
	add.s32 	%r26, %r9, %r25;
	mov.b64 	%fd57, {%r8, %r26};
	sub.s32 	%r27, %r7, %r24;
	shl.b32 	%r28, %r27, 20;
	add.s32 	%r29, %r28, 1072693248;
	mov.b32 	%r30, 0;
	mov.b64 	%fd58, {%r30, %r29};
	mul.f64 	%fd61, %fd58, %fd57;
$L__BB0_9:
	cvta.to.global.u64 	%rd6, %rd1;
	mul.wide.s32 	%rd7, %r1, 8;
	add.s64 	%rd8, %rd6, %rd7;
	st.global.f64 	[%rd8], %fd61;
$L__BB0_10:
	ret;

}
.func  (.param .align 16 .b8 func_retval0[16]) __internal_trig_reduction_slowpathd(
	.param .b64 __internal_trig_reduction_slowpathd_param_0
)
{
	.local .align 8 .b8 	__local_depot1[40];
	.reg .b64 	%SP;
	.reg .b64 	%SPL;
	.reg .pred 	%p<10>;
	.reg .b32 	%r<47>;
	.reg .b64 	%rd<74>;
	.reg .b64 	%fd<5>;

	mov.u64 	%SPL, __local_depot1;
	ld.param.f64 	%fd4, [__internal_trig_reduction_slowpathd_param_0];
	add.u64 	%rd1, %SPL, 0;
	{
	.reg .b32 %temp; 
	mov.b64 	{%temp, %r1}, %fd4;
	}
	shr.u32 	%r2, %r1, 20;
	and.b32  	%r3, %r2, 2047;
	setp.eq.s32 	%p1, %r3, 2047;
	mov.b32 	%r46, 0;
	@%p1 bra 	$L__BB1_9;
	add.s32 	%r20, %r3, -1024;
	mov.b64 	%rd20, %fd4;
	shl.b64 	%rd2, %rd20, 11;
	shr.u32 	%r4, %r20, 6;
	sub.s32 	%r45, 15, %r4;
	sub.s32 	%r21, 19, %r4;
	setp.lt.u32 	%p2, %r20, 128;
	selp.b32 	%r6, 18, %r21, %p2;
	setp.ge.s32 	%p3, %r45, %r6;
	mov.b64 	%rd70, 0;
	@%p3 bra 	$L__BB1_4;
	add.s32 	%r23, %r6, %r4;
	neg.s32 	%r43, %r23;
	or.b64  	%rd3, %rd2, -9223372036854775808;
	mov.b64 	%rd70, 0;
	mov.b32 	%r42, 0;
	mov.u64 	%rd25, __cudart_i2opi_d;
	mov.u32 	%r44, %r45;
$L__BB1_3:
	.pragma "nounroll";
	mul.wide.s32 	%rd22, %r42, 8;
	add.s64 	%rd23, %rd1, %rd22;
	mul.wide.s32 	%rd24, %r44, 8;
	add.s64 	%rd26, %rd25, %rd24;
	ld.global.nc.u64 	%rd27, [%rd26];
	{
	.reg .u32 %r0, %r1, %r2, %r3, %alo, %ahi, %blo, %bhi, %clo, %chi;
	mov.b64 	{%alo,%ahi}, %rd27;
	mov.b64 	{%blo,%bhi}, %rd3;
	mov.b64 	{%clo,%chi}, %rd70;
	mad.lo.cc.u32 	%r0, %alo, %blo, %clo;
	madc.hi.cc.u32 	%r1, %alo, %blo, %chi;
	madc.hi.u32 	%r2, %alo, %bhi, 0;
	mad.lo.cc.u32 	%r1, %alo, %bhi, %r1;
	madc.hi.cc.u32 	%r2, %ahi, %blo, %r2;
	madc.hi.u32 	%r3, %ahi, %bhi, 0;
	mad.lo.cc.u32 	%r1, %ahi, %blo, %r1;
	madc.lo.cc.u32 	%r2, %ahi, %bhi, %r2;
	addc.u32 	%r3, %r3, 0;
	mov.b64 	%rd28, {%r0,%r1};
	mov.b64 	%rd70, {%r2,%r3};
	}
	st.local.u64 	[%rd23], %rd28;
	add.s32 	%r44, %r44, 1;
	add.s32 	%r43, %r43, 1;
	add.s32 	%r42, %r42, 1;
	setp.ne.s32 	%p4, %r43, -15;
	mov.u32 	%r45, %r6;
	@%p4 bra 	$L__BB1_3;
$L__BB1_4:
	cvt.s64.s32 	%rd29, %r45;
	cvt.u64.u32 	%rd30, %r4;
	add.s64 	%rd31, %rd30, %rd29;
	shl.b64 	%rd32, %rd31, 3;
	add.s64 	%rd33, %rd1, %rd32;
	st.local.u64 	[%rd33+-120], %rd70;
	and.b32  	%r15, %r2, 63;
	ld.local.u64 	%rd72, [%rd1+16];
	ld.local.u64 	%rd71, [%rd1+24];
	setp.eq.s32 	%p5, %r15, 0;
	@%p5 bra 	$L__BB1_6;
	shl.b64 	%rd34, %rd71, %r15;
	shr.u64 	%rd35, %rd72, 1;
	xor.b32  	%r24, %r15, 63;
	shr.u64 	%rd36, %rd35, %r24;
	or.b64  	%rd71, %rd34, %rd36;
	ld.local.u64 	%rd37, [%rd1+8];
	shl.b64 	%rd38, %rd72, %r15;
	shr.u64 	%rd39, %rd37, 1;
	shr.u64 	%rd40, %rd39, %r24;
	or.b64  	%rd72, %rd38, %rd40;
$L__BB1_6:
	and.b32  	%r25, %r1, -2147483648;
	shr.u64 	%rd41, %rd71, 62;
	cvt.u32.u64 	%r26, %rd41;
	mov.b64 	{%r27, %r28}, %rd71;
	mov.b64 	{%r29, %r30}, %rd72;
	shf.l.wrap.b32 	%r31, %r30, %r27, 2;
	shf.l.wrap.b32 	%r32, %r27, %r28, 2;
	mov.b64 	%rd42, {%r31, %r32};
	shl.b64 	%rd43, %rd72, 2;
	shr.u64 	%rd44, %rd42, 63;
	cvt.u32.u64 	%r33, %rd44;
	add.s32 	%r34, %r33, %r26;
	setp.eq.s32 	%p6, %r25, 0;
	neg.s32 	%r35, %r34;
	selp.b32 	%r46, %r34, %r35, %p6;
	setp.gt.s64 	%p7, %rd42, -1;
	mov.b64 	%rd45, 0;
	{
	.reg .u32 %r0, %r1, %r2, %r3, %a0, %a1, %a2, %a3, %b0, %b1, %b2, %b3;
	mov.b64 	{%a0,%a1}, %rd45;
	mov.b64 	{%a2,%a3}, %rd45;
	mov.b64 	{%b0,%b1}, %rd43;
	mov.b64 	{%b2,%b3}, %rd42;
	sub.cc.u32 	%r0, %a0, %b0;
	subc.cc.u32 	%r1, %a1, %b1;
	subc.cc.u32 	%r2, %a2, %b2;
	subc.u32 	%r3, %a3, %b3;
	mov.b64 	%rd46, {%r0,%r1};
	mov.b64 	%rd47, {%r2,%r3};
	}
	xor.b32  	%r36, %r25, -2147483648;
	selp.b64 	%rd73, %rd42, %rd47, %p7;
	selp.b64 	%rd14, %rd43, %rd46, %p7;
	selp.b32 	%r17, %r25, %r36, %p7;
	clz.b64 	%r37, %rd73;
	cvt.u64.u32 	%rd15, %r37;
	setp.eq.s32 	%p8, %r37, 0;
	@%p8 bra 	$L__BB1_8;
	cvt.u32.u64 	%r38, %rd15;
	and.b32  	%r39, %r38, 63;
	shl.b64 	%rd48, %rd73, %r39;
	shr.u64 	%rd49, %rd14, 1;
	not.b32 	%r40, %r38;
	and.b32  	%r41, %r40, 63;
	shr.u64 	%rd50, %rd49, %r41;
	or.b64  	%rd73, %rd48, %rd50;
$L__BB1_8:
	mov.b64 	%rd51, -3958705157555305931;
	{
	.reg .u32 %r0, %r1, %r2, %r3, %alo, %ahi, %blo, %bhi;
	mov.b64 	{%alo,%ahi}, %rd73;
	mov.b64 	{%blo,%bhi}, %rd51;
	mul.lo.u32 	%r0, %alo, %blo;
	mul.hi.u32 	%r1, %alo, %blo;
	mad.lo.cc.u32 	%r1, %alo, %bhi, %r1;
	madc.hi.u32 	%r2, %alo, %bhi, 0;
	mad.lo.cc.u32 	%r1, %ahi, %blo, %r1;
	madc.hi.cc.u32 	%r2, %ahi, %blo, %r2;
	madc.hi.u32 	%r3, %ahi, %bhi, 0;
	mad.lo.cc.u32 	%r2, %ahi, %bhi, %r2;
	addc.u32 	%r3, %r3, 0;
	mov.b64 	%rd52, {%r0,%r1};
	mov.b64 	%rd53, {%r2,%r3};
	}
	setp.gt.s64 	%p9, %rd53, 0;
	{
	.reg .u32 %r0, %r1, %r2, %r3, %a0, %a1, %a2, %a3, %b0, %b1, %b2, %b3;
	mov.b64 	{%a0,%a1}, %rd52;
	mov.b64 	{%a2,%a3}, %rd53;
	mov.b64 	{%b0,%b1}, %rd52;
	mov.b64 	{%b2,%b3}, %rd53;
	add.cc.u32 	%r0, %a0, %b0;
	addc.cc.u32 	%r1, %a1, %b1;
	addc.cc.u32 	%r2, %a2, %b2;
	addc.u32 	%r3, %a3, %b3;
	mov.b64 	%rd54, {%r0,%r1};
	mov.b64 	%rd55, {%r2,%r3};
	}
	selp.b64 	%rd56, %rd55, %rd53, %p9;
	selp.s64 	%rd57, -1, 0, %p9;
	sub.s64 	%rd58, %rd57, %rd15;
	cvt.u64.u32 	%rd59, %r17;
	shl.b64 	%rd60, %rd59, 32;
	add.s64 	%rd61, %rd56, 1;
	shr.u64 	%rd62, %rd61, 10;
	add.s64 	%rd63, %rd62, 1;
	shr.u64 	%rd64, %rd63, 1;
	shl.b64 	%rd65, %rd58, 52;
	add.s64 	%rd66, %rd65, %rd64;
	add.s64 	%rd67, %rd66, 4602678819172646912;
	or.b64  	%rd68, %rd67, %rd60;
	mov.b64 	%fd4, %rd68;
$L__BB1_9:
	st.param.f64 	[func_retval0], %fd4;
	st.param.b32 	[func_retval0+8], %r46;
	ret;

}


// ===== COMPILED SASS (sm_100) =====

	.target	sm_100

	.elftype	@"ET_EXEC"


//--------------------- .note.nv.tkinfo           --------------------------
	.section	.note.nv.tkinfo,"",@"SHT_NOTE"
	.sectionflags	@"SHF_NOTE_NV_TKINFO"
	.tkinfo
        /*0018*/ 	.word	0x00000002
        /*0030*/ 	.string	""
        /*0030*/ 	.string	"ptxas"
        /*0030*/ 	.string	"Cuda compilation tools, release 13.0, V13.0.88"
        /*0030*/ 	.string	"Build cuda_13.0.r13.0/compiler.36424714_0"
        /*0030*/ 	.string	"-arch sm_100 -m 64 "



//--------------------- .note.nv.cuinfo           --------------------------
	.section	.note.nv.cuinfo,"",@"SHT_NOTE"
	.sectionflags	@"SHF_NOTE_NV_CUINFO"
        /*0018*/ 	.short	0x0002
        /*001a*/ 	.short	0x0064
        /*001c*/ 	.short	0x0082
	.zero		2


//--------------------- .nv.info                  --------------------------
	.section	.nv.info,"",@"SHT_CUDA_INFO"
	.align	4


	//----- nvinfo : EIATTR_REGCOUNT
	.align		4
        /*0000*/ 	.byte	0x04, 0x2f
        /*0002*/ 	.short	(.L_3 - .L_2)
	.align		4
.L_2:
        /*0004*/ 	.word	index@(_Z13double_f_evalPddi)
        /*0008*/ 	.word	0x0000001c


	//----- nvinfo : EIATTR_FRAME_SIZE
	.align		4
.L_3:
        /*000c*/ 	.byte	0x04, 0x11
        /*000e*/ 	.short	(.L_5 - .L_4)
	.align		4
.L_4:
        /*0010*/ 	.word	index@($_Z13double_f_evalPddi$__internal_trig_reduction_slowpathd)
        /*0014*/ 	.word	0x00000028


	//----- nvinfo : EIATTR_FRAME_SIZE
	.align		4
.L_5:
        /*0018*/ 	.byte	0x04, 0x11
        /*001a*/ 	.short	(.L_7 - .L_6)
	.align		4
.L_6:
        /*001c*/ 	.word	index@(_Z13double_f_evalPddi)
        /*0020*/ 	.word	0x00000028


	//----- nvinfo : EIATTR_MIN_STACK_SIZE
	.align		4
.L_7:
        /*0024*/ 	.byte	0x04, 0x12
        /*0026*/ 	.short	(.L_9 - .L_8)
	.align		4
.L_8:
        /*0028*/ 	.word	index@(_Z13double_f_evalPddi)
        /*002c*/ 	.word	0x00000028
.L_9:


//--------------------- .nv.compat                --------------------------
	.section	.nv.compat,"",@"SHT_CUDA_COMPAT_INFO"
	.align	4
        /*0000*/ 	.byte	0x02, 0x09, 0x00, 0x00, 0x02, 0x02, 0x01, 0x00, 0x02, 0x05, 0x05, 0x00, 0x03, 0x07, 0x01, 0x01
        /*0010*/ 	.byte	0x02, 0x03, 0x00, 0x00, 0x02, 0x06, 0x01, 0x00, 0x04, 0x0b, 0x08, 0x00, 0x01, 0x00, 0x00, 0x00
        /*0020*/ 	.byte	0x00, 0x00, 0x00, 0x00


//--------------------- .nv.info._Z13double_f_evalPddi --------------------------
	.section	.nv.info._Z13double_f_evalPddi,"",@"SHT_CUDA_INFO"
	.sectionflags	@""
	.align	4


	//----- nvinfo : EIATTR_CUDA_API_VERSION
	.align		4
        /*0000*/ 	.byte	0x04, 0x37
        /*0002*/ 	.short	(.L_11 - .L_10)
.L_10:
        /*0004*/ 	.word	0x00000082


	//----- nvinfo : EIATTR_KPARAM_INFO
	.align		4
.L_11:
        /*0008*/ 	.byte	0x04, 0x17
        /*000a*/ 	.short	(.L_13 - .L_12)
.L_12:
        /*000c*/ 	.word	0x00000000
        /*0010*/ 	.short	0x0002
        /*0012*/ 	.short	0x0010
        /*0014*/ 	.byte	0x00, 0xf0, 0x11, 0x00


	//----- nvinfo : EIATTR_KPARAM_INFO
	.align		4
.L_13:
        /*0018*/ 	.byte	0x04, 0x17
        /*001a*/ 	.short	(.L_15 - .L_14)
.L_14:
        /*001c*/ 	.word	0x00000000
        /*0020*/ 	.short	0x0001
        /*0022*/ 	.short	0x0008
        /*0024*/ 	.byte	0x00, 0xf0, 0x21, 0x00


	//----- nvinfo : EIATTR_KPARAM_INFO
	.align		4
.L_15:
        /*0028*/ 	.byte	0x04, 0x17
        /*002a*/ 	.short	(.L_17 - .L_16)
.L_16:
        /*002c*/ 	.word	0x00000000
        /*0030*/ 	.short	0x0000
        /*0032*/ 	.short	0x0000
        /*0034*/ 	.byte	0x00, 0xf5, 0x21, 0x00


	//----- nvinfo : EIATTR_SPARSE_MMA_MASK
	.align		4
.L_17:
        /*0038*/ 	.byte	0x03, 0x50
        /*003a*/ 	.short	0x0000


	//----- nvinfo : EIATTR_MAXREG_COUNT
	.align		4
        /*003c*/ 	.byte	0x03, 0x1b
        /*003e*/ 	.short	0x00ff


	//----- nvinfo : EIATTR_MERCURY_ISA_VERSION
	.align		4
        /*0040*/ 	.byte	0x03, 0x5f
        /*0042*/ 	.short	0x0101


	//----- nvinfo : EIATTR_VRC_CTA_INIT_COUNT
	.align		4
        /*0044*/ 	.byte	0x02, 0x4a
	.zero		1
	.zero		1


	//----- nvinfo : EIATTR_EXIT_INSTR_OFFSETS
	.align		4
        /*0048*/ 	.byte	0x04, 0x1c
        /*004a*/ 	.short	(.L_19 - .L_18)


	//   ....[0]....
.L_18:
        /*004c*/ 	.word	0x00000080


	//   ....[1]....
        /*0050*/ 	.word	0x00000840


	//----- nvinfo : EIATTR_CRS_STACK_SIZE
	.align		4
.L_19:
        /*0054*/ 	.byte	0x04, 0x1e
        /*0056*/ 	.short	(.L_21 - .L_20)
.L_20:
        /*0058*/ 	.word	0x00000000


	//----- nvinfo : EIATTR_CBANK_PARAM_SIZE
	.align		4
.L_21:
        /*005c*/ 	.byte	0x03, 0x19
        /*005e*/ 	.short	0x0014


	//----- nvinfo : EIATTR_PARAM_CBANK
	.align		4
        /*0060*/ 	.byte	0x04, 0x0a
        /*0062*/ 	.short	(.L_23 - .L_22)
	.align		4
.L_22:
        /*0064*/ 	.word	index@(.nv.constant0._Z13double_f_evalPddi)
        /*0068*/ 	.short	0x0380
        /*006a*/ 	.short	0x0014


	//----- nvinfo : EIATTR_SW_WAR
	.align		4
.L_23:
        /*006c*/ 	.byte	0x04, 0x36
        /*006e*/ 	.short	(.L_25 - .L_24)
.L_24:
        /*0070*/ 	.word	0x00000008
.L_25:


//--------------------- .nv.callgraph             --------------------------
	.section	.nv.callgraph,"",@"SHT_CUDA_CALLGRAPH"
	.align	4
	.sectionentsize	8
	.align		4
        /*0000*/ 	.word	0x00000000
	.align		4
        /*0004*/ 	.word	0xffffffff
	.align		4
        /*0008*/ 	.word	0x00000000
	.align		4
        /*000c*/ 	.word	0xfffffffe
	.align		4
        /*0010*/ 	.word	0x00000000
	.align		4
        /*0014*/ 	.word	0xfffffffd
	.align		4
        /*0018*/ 	.word	0x00000000
	.align		4
        /*001c*/ 	.word	0xfffffffc


//--------------------- .nv.constant4             --------------------------
	.section	.nv.constant4,"a",@progbits
	.align	8
	.align		8
.nv.constant4:
        /*0000*/ 	.dword	__cudart_i2opi_d
	.align		8
        /*0008*/ 	.dword	__cudart_sin_cos_coeffs


//--------------------- .text._Z13double_f_evalPddi --------------------------
	.section	.text._Z13double_f_evalPddi,"ax",@progbits
	.align	128
        .global         _Z13double_f_evalPddi
        .type           _Z13double_f_evalPddi,@function
        .size           _Z13double_f_evalPddi,(.L_x_14 - _Z13double_f_evalPddi)
        .other          _Z13double_f_evalPddi,@"STO_CUDA_ENTRY STV_DEFAULT"
_Z13double_f_evalPddi:
.text._Z13double_f_evalPddi:
[----:B------:R-:W0:Y:S01]  /*0000*/  LDC R1, c[0x0][0x37c] ;  /* 0x0000df00ff017b82 */ /* 0x000e220000000800 */
[----:B------:R-:W1:Y:S07]  /*0010*/  S2R R3, SR_TID.X ;  /* 0x0000000000037919 */ /* 0x000e6e0000002100 */
[----:B------:R-:W1:Y:S01]  /*0020*/  S2UR UR4, SR_CTAID.X ;  /* 0x00000000000479c3 */ /* 0x000e620000002500 */
[----:B------:R-:W2:Y:S01]  /*0030*/  LDCU UR5, c[0x0][0x390] ;  /* 0x00007200ff0577ac */ /* 0x000ea20008000800 */
[----:B0-----:R-:W-:-:S06]  /*0040*/  VIADD R1, R1, 0xffffffd8 ;  /* 0xffffffd801017836 */ /* 0x001fcc0000000000 */
[----:B------:R-:W1:Y:S02]  /*0050*/  LDC R10, c[0x0][0x360] ;  /* 0x0000d800ff0a7b82 */ /* 0x000e640000000800 */
[----:B-1----:R-:W-:-:S05]  /*0060*/  IMAD R10, R10, UR4, R3 ;  /* 0x000000040a0a7c24 */ /* 0x002fca000f8e0203 */
[----:B--2---:R-:W-:-:S13]  /*0070*/  ISETP.GT.AND P0, PT, R10, UR5, PT ;  /* 0x000000050a007c0c */ /* 0x004fda000bf04270 */
[----:B------:R-:W-:Y:S05]  /*0080*/  @P0 EXIT ;  /* 0x000000000000094d */ /* 0x000fea0003800000 */
[----:B------:R-:W0:Y:S01]  /*0090*/  LDCU.64 UR4, c[0x0][0x388] ;  /* 0x00007100ff0477ac */ /* 0x000e220008000a00 */
[----:B------:R-:W0:Y:S01]  /*00a0*/  I2F.F64 R16, R10 ;  /* 0x0000000a00107312 */ /* 0x000e220000201c00 */
[----:B------:R-:W-:Y:S01]  /*00b0*/  BSSY.RECONVERGENT B1, `(.L_x_0) ;  /* 0x000001c000017945 */ /* 0x000fe20003800200 */
[----:B0-----:R-:W-:Y:S01]  /*00c0*/  DMUL R16, R16, UR4 ;  /* 0x0000000410107c28 */ /* 0x001fe20008000000 */
[----:B------:R-:W0:Y:S07]  /*00d0*/  LDCU.64 UR4, c[0x0][0x358] ;  /* 0x00006b00ff0477ac */ /* 0x000e2e0008000a00 */
[----:B------:R-:W-:-:S14]  /*00e0*/  DSETP.NEU.AND P0, PT, |R16|, +INF , PT ;  /* 0x7ff000001000742a */ /* 0x000fdc0003f0d200 */
[----:B------:R-:W-:Y:S01]  /*00f0*/  @!P0 DMUL R2, RZ, R16 ;  /* 0x00000010ff028228 */ /* 0x000fe20000000000 */
[----:B------:R-:W-:Y:S01]  /*0100*/  @!P0 IMAD.MOV.U32 R0, RZ, RZ, 0x1 ;  /* 0x00000001ff008424 */ /* 0x000fe200078e00ff */
[----:B0-----:R-:W-:Y:S09]  /*0110*/  @!P0 BRA `(.L_x_1) ;  /* 0x0000000000548947 */ /* 0x001ff20003800000 */
[----:B------:R-:W-:Y:S01]  /*0120*/  UMOV UR6, 0x6dc9c883 ;  /* 0x6dc9c88300067882 */ /* 0x000fe20000000000 */
[----:B------:R-:W-:Y:S01]  /*0130*/  UMOV UR7, 0x3fe45f30 ;  /* 0x3fe45f3000077882 */ /* 0x000fe20000000000 */
[C---:B------:R-:W-:Y:S01]  /*0140*/  DSETP.GE.AND P0, PT, |R16|.reuse, 2.14748364800000000000e+09, PT ;  /* 0x41e000001000742a */ /* 0x040fe20003f06200 */
[----:B------:R-:W-:Y:S01]  /*0150*/  BSSY.RECONVERGENT B0, `(.L_x_2) ;  /* 0x0000010000007945 */ /* 0x000fe20003800200 */
[----:B------:R-:W-:Y:S01]  /*0160*/  DMUL R4, R16, UR6 ;  /* 0x0000000610047c28 */ /* 0x000fe20008000000 */
[----:B------:R-:W-:Y:S01]  /*0170*/  UMOV UR6, 0x54442d18 ;  /* 0x54442d1800067882 */ /* 0x000fe20000000000 */
[----:B------:R-:W-:-:S04]  /*0180*/  UMOV UR7, 0x3ff921fb ;  /* 0x3ff921fb00077882 */ /* 0x000fc80000000000 */
[----:B------:R-:W0:Y:S08]  /*0190*/  F2I.F64 R0, R4 ;  /* 0x0000000400007311 */ /* 0x000e300000301100 */
[----:B0-----:R-:W0:Y:S02]  /*01a0*/  I2F.F64 R2, R0 ;  /* 0x0000000000027312 */ /* 0x001e240000201c00 */
[----:B0-----:R-:W-:Y:S01]  /*01b0*/  DFMA R6, R2, -UR6, R16 ;  /* 0x8000000602067c2b */ /* 0x001fe20008000010 */
[----:B------:R-:W-:Y:S01]  /*01c0*/  UMOV UR6, 0x33145c00 ;  /* 0x33145c0000067882 */ /* 0x000fe20000000000 */
[----:B------:R-:W-:-:S06]  /*01d0*/  UMOV UR7, 0x3c91a626 ;  /* 0x3c91a62600077882 */ /* 0x000fcc0000000000 */
[----:B------:R-:W-:Y:S01]  /*01e0*/  DFMA R6, R2, -UR6, R6 ;  /* 0x8000000602067c2b */ /* 0x000fe20008000006 */
[----:B------:R-:W-:Y:S01]  /*01f0*/  UMOV UR6, 0x252049c0 ;  /* 0x252049c000067882 */ /* 0x000fe20000000000 */
[----:B------:R-:W-:-:S06]  /*0200*/  UMOV UR7, 0x397b839a ;  /* 0x397b839a00077882 */ /* 0x000fcc0000000000 */
[----:B------:R-:W-:Y:S01]  /*0210*/  DFMA R2, R2, -UR6, R6 ;  /* 0x8000000602027c2b */ /* 0x000fe20008000006 */
[----:B------:R-:W-:Y:S10]  /*0220*/  @!P0 BRA `(.L_x_3) ;  /* 0x0000000000088947 */ /* 0x000ff40003800000 */
[----:B------:R-:W-:-:S07]  /*0230*/  MOV R12, 0x250 ;  /* 0x00000250000c7802 */ /* 0x000fce0000000f00 */
[----:B------:R-:W-:Y:S05]  /*0240*/  CALL.REL.NOINC `($_Z13double_f_evalPddi$__internal_trig_reduction_slowpathd) ;  /* 0x0000000400807944 */ /* 0x000fea0003c00000 */
.L_x_3:
[----:B------:R-:W-:Y:S05]  /*0250*/  BSYNC.RECONVERGENT B0 ;  /* 0x0000000000007941 */ /* 0x000fea0003800200 */
.L_x_2:
[----:B------:R-:W-:-:S07]  /*0260*/  VIADD R0, R0, 0x1 ;  /* 0x0000000100007836 */ /* 0x000fce0000000000 */
.L_x_1:
[----:B------:R-:W-:Y:S05]  /*0270*/  BSYNC.RECONVERGENT B1 ;  /* 0x0000000000017941 */ /* 0x000fea0003800200 */
.L_x_0:
[----:B------:R-:W0:Y:S01]  /*0280*/  LDCU.64 UR6, c[0x4][0x8] ;  /* 0x01000100ff0677ac */ /* 0x000e220008000a00 */
[----:B------:R-:W-:-:S05]  /*0290*/  IMAD.SHL.U32 R4, R0, 0x40, RZ ;  /* 0x0000004000047824 */ /* 0x000fca00078e00ff */
[----:B------:R-:W-:-:S04]  /*02a0*/  LOP3.LUT R4, R4, 0x40, RZ, 0xc0, !PT ;  /* 0x0000004004047812 */ /* 0x000fc800078ec0ff */
[----:B0-----:R-:W-:-:S05]  /*02b0*/  IADD3 R20, P0, PT, R4, UR6, RZ ;  /* 0x0000000604147c10 */ /* 0x001fca000ff1e0ff */
[----:B------:R-:W-:-:S05]  /*02c0*/  IMAD.X R21, RZ, RZ, UR7, P0 ;  /* 0x00000007ff157e24 */ /* 0x000fca00080e06ff */
[----:B------:R-:W2:Y:S04]  /*02d0*/  LDG.E.128.CONSTANT R16, desc[UR4][R20.64] ;  /* 0x0000000414107981 */ /* 0x000ea8000c1e9d00 */
[----:B------:R-:W3:Y:S04]  /*02e0*/  LDG.E.128.CONSTANT R12, desc[UR4][R20.64+0x10] ;  /* 0x00001004140c7981 */ /* 0x000ee8000c1e9d00 */
[----:B------:R-:W4:Y:S01]  /*02f0*/  LDG.E.128.CONSTANT R4, desc[UR4][R20.64+0x20] ;  /* 0x0000200414047981 */ /* 0x000f22000c1e9d00 */
[----:B------:R-:W-:Y:S01]  /*0300*/  LOP3.LUT R8, R0, 0x1, RZ, 0xc0, !PT ;  /* 0x0000000100087812 */ /* 0x000fe200078ec0ff */
[----:B------:R-:W-:Y:S01]  /*0310*/  IMAD.MOV.U32 R22, RZ, RZ, 0x20fd8164 ;  /* 0x20fd8164ff167424 */ /* 0x000fe200078e00ff */
[----:B------:R-:W-:Y:S01]  /*0320*/  UMOV UR6, 0xfefa39ef ;  /* 0xfefa39ef00067882 */ /* 0x000fe20000000000 */
[----:B------:R-:W-:Y:S01]  /*0330*/  IMAD.MOV.U32 R11, RZ, RZ, 0x3da8ff83 ;  /* 0x3da8ff83ff0b7424 */ /* 0x000fe200078e00ff */
[----:B------:R-:W-:Y:S01]  /*0340*/  ISETP.NE.U32.AND P0, PT, R8, 0x1, PT ;  /* 0x000000010800780c */ /* 0x000fe20003f05070 */
[----:B------:R-:W-:Y:S01]  /*0350*/  DMUL R8, R2, R2 ;  /* 0x0000000202087228 */ /* 0x000fe20000000000 */
[----:B------:R-:W-:Y:S01]  /*0360*/  UMOV UR7, 0x3fe62e42 ;  /* 0x3fe62e4200077882 */ /* 0x000fe20000000000 */
[----:B------:R-:W-:Y:S01]  /*0370*/  BSSY.RECONVERGENT B0, `(.L_x_4) ;  /* 0x000004b000007945 */ /* 0x000fe20003800200 */
[----:B------:R-:W-:-:S02]  /*0380*/  FSEL R22, R22, -8.06006814911005101289e+34, !P0 ;  /* 0xf9785eba16167808 */ /* 0x000fc40004000000 */
[----:B------:R-:W-:-:S06]  /*0390*/  FSEL R23, -R11, 0.11223486810922622681, !P0 ;  /* 0x3de5db650b177808 */ /* 0x000fcc0004000100 */
[----:B--2---:R-:W-:-:S08]  /*03a0*/  DFMA R16, R8, R22, R16 ;  /* 0x000000160810722b */ /* 0x004fd00000000010 */
[----:B------:R-:W-:-:S08]  /*03b0*/  DFMA R16, R8, R16, R18 ;  /* 0x000000100810722b */ /* 0x000fd00000000012 */
[----:B---3--:R-:W-:-:S08]  /*03c0*/  DFMA R12, R8, R16, R12 ;  /* 0x00000010080c722b */ /* 0x008fd0000000000c */
[----:B------:R-:W-:-:S08]  /*03d0*/  DFMA R12, R8, R12, R14 ;  /* 0x0000000c080c722b */ /* 0x000fd0000000000e */
[C---:B----4-:R-:W-:Y:S02]  /*03e0*/  DFMA R4, R8.reuse, R12, R4 ;  /* 0x0000000c0804722b */ /* 0x050fe40000000004 */
[----:B------:R-:W0:Y:S06]  /*03f0*/  LDC.64 R12, c[0x0][0x380] ;  /* 0x0000e000ff0c7b82 */ /* 0x000e2c0000000a00 */
[----:B------:R-:W-:Y:S01]  /*0400*/  DFMA R4, R8, R4, R6 ;  /* 0x000000040804722b */ /* 0x000fe20000000006 */
[----:B------:R-:W-:Y:S02]  /*0410*/  IMAD.MOV.U32 R6, RZ, RZ, 0x652b82fe ;  /* 0x652b82feff067424 */ /* 0x000fe400078e00ff */
[----:B------:R-:W-:-:S05]  /*0420*/  IMAD.MOV.U32 R7, RZ, RZ, 0x3ff71547 ;  /* 0x3ff71547ff077424 */ /* 0x000fca00078e00ff */
[----:B------:R-:W-:Y:S02]  /*0430*/  DFMA R2, R4, R2, R2 ;  /* 0x000000020402722b */ /* 0x000fe40000000002 */
[----:B------:R-:W-:Y:S01]  /*0440*/  DFMA R4, R8, R4, 1 ;  /* 0x3ff000000804742b */ /* 0x000fe20000000004 */
[----:B0-----:R-:W-:-:S09]  /*0450*/  IMAD.WIDE R10, R10, 0x8, R12 ;  /* 0x000000080a0a7825 */ /* 0x001fd200078e020c */
[----:B------:R-:W-:Y:S02]  /*0460*/  FSEL R4, R4, R2, !P0 ;  /* 0x0000000204047208 */ /* 0x000fe40004000000 */
[----:B------:R-:W-:Y:S02]  /*0470*/  FSEL R5, R5, R3, !P0 ;  /* 0x0000000305057208 */ /* 0x000fe40004000000 */
[----:B------:R-:W-:-:S04]  /*0480*/  LOP3.LUT P0, RZ, R0, 0x2, RZ, 0xc0, !PT ;  /* 0x0000000200ff7812 */ /* 0x000fc8000780c0ff */
[----:B------:R-:W-:-:S10]  /*0490*/  DADD R2, RZ, -R4 ;  /* 0x00000000ff027229 */ /* 0x000fd40000000804 */
[----:B------:R-:W-:Y:S02]  /*04a0*/  FSEL R2, R4, R2, !P0 ;  /* 0x0000000204027208 */ /* 0x000fe40004000000 */
[----:B------:R-:W-:-:S04]  /*04b0*/  FSEL R3, R5, R3, !P0 ;  /* 0x0000000305037208 */ /* 0x000fc80004000000 */
[----:B------:R-:W-:Y:S02]  /*04c0*/  FSETP.GEU.AND P0, PT, |R3|, 4.1917929649353027344, PT ;  /* 0x4086232b0300780b */ /* 0x000fe40003f0e200 */
[----:B------:R-:W-:-:S08]  /*04d0*/  DFMA R4, R2, R6, 6.75539944105574400000e+15 ;  /* 0x433800000204742b */ /* 0x000fd00000000006 */
[----:B------:R-:W-:-:S08]  /*04e0*/  DADD R6, R4, -6.75539944105574400000e+15 ;  /* 0xc338000004067429 */ /* 0x000fd00000000000 */
[----:B------:R-:W-:Y:S01]  /*04f0*/  DFMA R8, R6, -UR6, R2 ;  /* 0x8000000606087c2b */ /* 0x000fe20008000002 */
[----:B------:R-:W-:Y:S01]  /*0500*/  UMOV UR6, 0x3b39803f ;  /* 0x3b39803f00067882 */ /* 0x000fe20000000000 */
[----:B------:R-:W-:-:S06]  /*0510*/  UMOV UR7, 0x3c7abc9e ;  /* 0x3c7abc9e00077882 */ /* 0x000fcc0000000000 */
[----:B------:R-:W-:Y:S01]  /*0520*/  DFMA R6, R6, -UR6, R8 ;  /* 0x8000000606067c2b */ /* 0x000fe20008000008 */
[----:B------:R-:W-:Y:S01]  /*0530*/  UMOV UR6, 0x69ce2bdf ;  /* 0x69ce2bdf00067882 */ /* 0x000fe20000000000 */
[----:B------:R-:W-:Y:S01]  /*0540*/  IMAD.MOV.U32 R8, RZ, RZ, -0x35dec16 ;  /* 0xfca213eaff087424 */ /* 0x000fe200078e00ff */
[----:B------:R-:W-:Y:S01]  /*0550*/  UMOV UR7, 0x3e5ade15 ;  /* 0x3e5ade1500077882 */ /* 0x000fe20000000000 */
[----:B------:R-:W-:-:S06]  /*0560*/  IMAD.MOV.U32 R9, RZ, RZ, 0x3e928af3 ;  /* 0x3e928af3ff097424 */ /* 0x000fcc00078e00ff */
[----:B------:R-:W-:Y:S01]  /*0570*/  DFMA R8, R6, UR6, R8 ;  /* 0x0000000606087c2b */ /* 0x000fe20008000008 */
[----:B------:R-:W-:Y:S01]  /*0580*/  UMOV UR6, 0x62401315 ;  /* 0x6240131500067882 */ /* 0x000fe20000000000 */
[----:B------:R-:W-:-:S06]  /*0590*/  UMOV UR7, 0x3ec71dee ;  /* 0x3ec71dee00077882 */ /* 0x000fcc0000000000 */
[----:B------:R-:W-:Y:S01]  /*05a0*/  DFMA R8, R6, R8, UR6 ;  /* 0x0000000606087e2b */ /* 0x000fe20008000008 */
        /* <DEDUP_REMOVED lines=20> */
[----:B------:R-:W-:-:S08]  /*06f0*/  DFMA R8, R6, R8, UR6 ;  /* 0x0000000606087e2b */ /* 0x000fd00008000008 */
[----:B------:R-:W-:-:S08]  /*0700*/  DFMA R8, R6, R8, 1 ;  /* 0x3ff000000608742b */ /* 0x000fd00000000008 */
[----:B------:R-:W-:-:S10]  /*0710*/  DFMA R8, R6, R8, 1 ;  /* 0x3ff000000608742b */ /* 0x000fd40000000008 */
[----:B------:R-:W-:Y:S02]  /*0720*/  IMAD R7, R4, 0x100000, R9 ;  /* 0x0010000004077824 */ /* 0x000fe400078e0209 */
[----:B------:R-:W-:Y:S01]  /*0730*/  IMAD.MOV.U32 R6, RZ, RZ, R8 ;  /* 0x000000ffff067224 */ /* 0x000fe200078e0008 */
[----:B------:R-:W-:Y:S06]  /*0740*/  @!P0 BRA `(.L_x_5) ;  /* 0x0000000000348947 */ /* 0x000fec0003800000 */
[----:B------:R-:W-:Y:S01]  /*0750*/  FSETP.GEU.AND P1, PT, |R3|, 4.2275390625, PT ;  /* 0x408748000300780b */ /* 0x000fe20003f2e200 */
[C---:B------:R-:W-:Y:S02]  /*0760*/  DADD R6, R2.reuse, +INF ;  /* 0x7ff0000002067429 */ /* 0x040fe40000000000 */
[----:B------:R-:W-:-:S08]  /*0770*/  DSETP.GEU.AND P0, PT, R2, RZ, PT ;  /* 0x000000ff0200722a */ /* 0x000fd00003f0e000 */
[----:B------:R-:W-:Y:S02]  /*0780*/  FSEL R6, R6, RZ, P0 ;  /* 0x000000ff06067208 */ /* 0x000fe40000000000 */
[----:B------:R-:W-:Y:S01]  /*0790*/  @!P1 LEA.HI R0, R4, R4, RZ, 0x1 ;  /* 0x0000000404009211 */ /* 0x000fe200078f08ff */
[----:B------:R-:W-:Y:S01]  /*07a0*/  @!P1 IMAD.MOV.U32 R2, RZ, RZ, R8 ;  /* 0x000000ffff029224 */ /* 0x000fe200078e0008 */
[----:B------:R-:W-:Y:S02]  /*07b0*/  FSEL R7, R7, RZ, P0 ;  /* 0x000000ff07077208 */ /* 0x000fe40000000000 */
[----:B------:R-:W-:-:S05]  /*07c0*/  @!P1 SHF.R.S32.HI R3, RZ, 0x1, R0 ;  /* 0x00000001ff039819 */ /* 0x000fca0000011400 */
[----:B------:R-:W-:Y:S02]  /*07d0*/  @!P1 IMAD.IADD R4, R4, 0x1, -R3 ;  /* 0x0000000104049824 */ /* 0x000fe400078e0a03 */
[----:B------:R-:W-:-:S03]  /*07e0*/  @!P1 IMAD R3, R3, 0x100000, R9 ;  /* 0x0010000003039824 */ /* 0x000fc600078e0209 */
[----:B------:R-:W-:Y:S01]  /*07f0*/  @!P1 LEA R5, R4, 0x3ff00000, 0x14 ;  /* 0x3ff0000004059811 */ /* 0x000fe200078ea0ff */
[----:B------:R-:W-:-:S06]  /*0800*/  @!P1 IMAD.MOV.U32 R4, RZ, RZ, RZ ;  /* 0x000000ffff049224 */ /* 0x000fcc00078e00ff */
[----:B------:R-:W-:-:S11]  /*0810*/  @!P1 DMUL R6, R2, R4 ;  /* 0x0000000402069228 */ /* 0x000fd60000000000 */
.L_x_5:
[----:B------:R-:W-:Y:S05]  /*0820*/  BSYNC.RECONVERGENT B0 ;  /* 0x0000000000007941 */ /* 0x000fea0003800200 */
.L_x_4:
[----:B------:R-:W-:Y:S01]  /*0830*/  STG.E.64 desc[UR4][R10.64], R6 ;  /* 0x000000060a007986 */ /* 0x000fe2000c101b04 */
[----:B------:R-:W-:Y:S05]  /*0840*/  EXIT ;  /* 0x000000000000794d */ /* 0x000fea0003800000 */
        .type           $_Z13double_f_evalPddi$__internal_trig_reduction_slowpathd,@function
        .size           $_Z13double_f_evalPddi$__internal_trig_reduction_slowpathd,(.L_x_14 - $_Z13double_f_evalPddi$__internal_trig_reduction_slowpathd)
$_Z13double_f_evalPddi$__internal_trig_reduction_slowpathd:
[--C-:B------:R-:W-:Y:S01]  /*0850*/  SHF.R.U32.HI R6, RZ, 0x14, R17.reuse ;  /* 0x00000014ff067819 */ /* 0x100fe20000011611 */
[----:B------:R-:W-:Y:S02]  /*0860*/  IMAD.MOV.U32 R11, RZ, RZ, R16 ;  /* 0x000000ffff0b7224 */ /* 0x000fe400078e0010 */
[----:B------:R-:W-:Y:S01]  /*0870*/  IMAD.MOV.U32 R14, RZ, RZ, R17 ;  /* 0x000000ffff0e7224 */ /* 0x000fe200078e0011 */
[----:B------:R-:W-:Y:S01]  /*0880*/  LOP3.LUT R0, R6, 0x7ff, RZ, 0xc0, !PT ;  /* 0x000007ff06007812 */ /* 0x000fe200078ec0ff */
[----:B------:R-:W-:-:S03]  /*0890*/  IMAD.MOV.U32 R4, RZ, RZ, RZ ;  /* 0x000000ffff047224 */ /* 0x000fc600078e00ff */
[----:B------:R-:W-:-:S13]  /*08a0*/  ISETP.NE.AND P0, PT, R0, 0x7ff, PT ;  /* 0x000007ff0000780c */ /* 0x000fda0003f05270 */
[----:B------:R-:W-:Y:S05]  /*08b0*/  @!P0 BRA `(.L_x_6) ;  /* 0x0000000800488947 */ /* 0x000fea0003800000 */
[----:B------:R-:W-:Y:S01]  /*08c0*/  VIADD R0, R0, 0xfffffc00 ;  /* 0xfffffc0000007836 */ /* 0x000fe20000000000 */
[----:B------:R-:W-:Y:S01]  /*08d0*/  BSSY.RECONVERGENT B2, `(.L_x_7) ;  /* 0x000002f000027945 */ /* 0x000fe20003800200 */
[----:B------:R-:W-:-:S03]  /*08e0*/  CS2R R18, SRZ ;  /* 0x0000000000127805 */ /* 0x000fc6000001ff00 */
[----:B------:R-:W-:Y:S02]  /*08f0*/  SHF.R.U32.HI R7, RZ, 0x6, R0 ;  /* 0x00000006ff077819 */ /* 0x000fe40000011600 */
[----:B------:R-:W-:Y:S02]  /*0900*/  ISETP.GE.U32.AND P0, PT, R0, 0x80, PT ;  /* 0x000000800000780c */ /* 0x000fe40003f06070 */
[C---:B------:R-:W-:Y:S02]  /*0910*/  IADD3 R0, PT, PT, -R7.reuse, 0x13, RZ ;  /* 0x0000001307007810 */ /* 0x040fe40007ffe1ff */
[----:B------:R-:W-:Y:S02]  /*0920*/  IADD3 R21, PT, PT, -R7, 0xf, RZ ;  /* 0x0000000f07157810 */ /* 0x000fe40007ffe1ff */
[----:B------:R-:W-:-:S04]  /*0930*/  SEL R0, R0, 0x12, P0 ;  /* 0x0000001200007807 */ /* 0x000fc80000000000 */
[----:B------:R-:W-:-:S13]  /*0940*/  ISETP.GE.AND P0, PT, R21, R0, PT ;  /* 0x000000001500720c */ /* 0x000fda0003f06270 */
[----:B------:R-:W-:Y:S05]  /*0950*/  @P0 BRA `(.L_x_8) ;  /* 0x0000000000980947 */ /* 0x000fea0003800000 */
[----:B------:R-:W0:Y:S01]  /*0960*/  LDC.64 R8, c[0x0][0x358] ;  /* 0x0000d600ff087b82 */ /* 0x000e220000000a00 */
[C---:B------:R-:W-:Y:S01]  /*0970*/  SHF.L.U64.HI R13, R11.reuse, 0xb, R14 ;  /* 0x0000000b0b0d7819 */ /* 0x040fe2000001020e */
[----:B------:R-:W-:Y:S01]  /*0980*/  BSSY.RECONVERGENT B3, `(.L_x_9) ;  /* 0x0000022000037945 */ /* 0x000fe20003800200 */
[----:B------:R-:W-:Y:S01]  /*0990*/  IMAD.SHL.U32 R11, R11, 0x800, RZ ;  /* 0x000008000b0b7824 */ /* 0x000fe200078e00ff */
[----:B------:R-:W-:Y:S01]  /*09a0*/  IADD3 R15, PT, PT, RZ, -R7, -R0 ;  /* 0x80000007ff0f7210 */ /* 0x000fe20007ffe800 */
[----:B------:R-:W-:Y:S01]  /*09b0*/  IMAD.MOV.U32 R14, RZ, RZ, RZ ;  /* 0x000000ffff0e7224 */ /* 0x000fe200078e00ff */
[----:B------:R-:W-:Y:S02]  /*09c0*/  CS2R R18, SRZ ;  /* 0x0000000000127805 */ /* 0x000fe4000001ff00 */
[----:B------:R-:W-:Y:S01]  /*09d0*/  LOP3.LUT R13, R13, 0x80000000, RZ, 0xfc, !PT ;  /* 0x800000000d0d7812 */ /* 0x000fe200078efcff */
[----:B------:R-:W1:Y:S06]  /*09e0*/  LDC.64 R2, c[0x4][RZ] ;  /* 0x01000000ff027b82 */ /* 0x000e6c0000000a00 */
.L_x_10:
[----:B0-----:R-:W-:Y:S01]  /*09f0*/  R2UR UR6, R8 ;  /* 0x00000000080672ca */ /* 0x001fe200000e0000 */
[----:B-1----:R-:W-:Y:S01]  /*0a00*/  IMAD.WIDE R4, R21, 0x8, R2 ;  /* 0x0000000815047825 */ /* 0x002fe200078e0202 */
[----:B------:R-:W-:-:S13]  /*0a10*/  R2UR UR7, R9 ;  /* 0x00000000090772ca */ /* 0x000fda00000e0000 */
[----:B------:R-:W2:Y:S01]  /*0a20*/  LDG.E.64.CONSTANT R4, desc[UR6][R4.64] ;  /* 0x0000000604047981 */ /* 0x000ea2000c1e9b00 */
[----:B------:R-:W-:Y:S02]  /*0a30*/  VIADD R15, R15, 0x1 ;  /* 0x000000010f0f7836 */ /* 0x000fe40000000000 */
[----:B------:R-:W-:Y:S02]  /*0a40*/  VIADD R21, R21, 0x1 ;  /* 0x0000000115157836 */ /* 0x000fe40000000000 */
[----:B--2---:R-:W-:-:S04]  /*0a50*/  IMAD.WIDE.U32 R18, P2, R4, R11, R18 ;  /* 0x0000000b04127225 */ /* 0x004fc80007840012 */
[----:B------:R-:W-:Y:S02]  /*0a60*/  IMAD R23, R4, R13, RZ ;  /* 0x0000000d04177224 */ /* 0x000fe400078e02ff */
[CC--:B------:R-:W-:Y:S02]  /*0a70*/  IMAD R16, R5.reuse, R11.reuse, RZ ;  /* 0x0000000b05107224 */ /* 0x0c0fe400078e02ff */
[----:B------:R-:W-:Y:S01]  /*0a80*/  IMAD.HI.U32 R25, R5, R11, RZ ;  /* 0x0000000b05197227 */ /* 0x000fe200078e00ff */
[----:B------:R-:W-:-:S03]  /*0a90*/  IADD3 R19, P0, PT, R23, R19, RZ ;  /* 0x0000001317137210 */ /* 0x000fc60007f1e0ff */
[----:B------:R-:W-:Y:S01]  /*0aa0*/  IMAD R23, R14, 0x8, R1 ;  /* 0x000000080e177824 */ /* 0x000fe200078e0201 */
[----:B------:R-:W-:Y:S01]  /*0ab0*/  IADD3 R19, P1, PT, R16, R19, RZ ;  /* 0x0000001310137210 */ /* 0x000fe20007f3e0ff */
[----:B------:R-:W-:-:S04]  /*0ac0*/  IMAD.HI.U32 R16, R4, R13, RZ ;  /* 0x0000000d04107227 */ /* 0x000fc800078e00ff */
[----:B------:R-:W-:Y:S01]  /*0ad0*/  IMAD.X R4, RZ, RZ, R16, P2 ;  /* 0x000000ffff047224 */ /* 0x000fe200010e0610 */
[----:B------:R0:W-:Y:S01]  /*0ae0*/  STL.64 [R23], R18 ;  /* 0x0000001217007387 */ /* 0x0001e20000100a00 */
[----:B------:R-:W-:-:S03]  /*0af0*/  IMAD.HI.U32 R16, R5, R13, RZ ;  /* 0x0000000d05107227 */ /* 0x000fc600078e00ff */
[----:B------:R-:W-:Y:S01]  /*0b00*/  IADD3.X R4, P0, PT, R25, R4, RZ, P0, !PT ;  /* 0x0000000419047210 */ /* 0x000fe2000071e4ff */
[----:B------:R-:W-:Y:S02]  /*0b10*/  IMAD R5, R5, R13, RZ ;  /* 0x0000000d05057224 */ /* 0x000fe400078e02ff */
[----:B------:R-:W-:-:S03]  /*0b20*/  VIADD R14, R14, 0x1 ;  /* 0x000000010e0e7836 */ /* 0x000fc60000000000 */
[----:B------:R-:W-:Y:S01]  /*0b30*/  IADD3.X R5, P1, PT, R5, R4, RZ, P1, !PT ;  /* 0x0000000405057210 */ /* 0x000fe20000f3e4ff */
[----:B------:R-:W-:Y:S01]  /*0b40*/  IMAD.X R4, RZ, RZ, R16, P0 ;  /* 0x000000ffff047224 */ /* 0x000fe200000e0610 */
[----:B------:R-:W-:-:S03]  /*0b50*/  ISETP.NE.AND P0, PT, R15, -0xf, PT ;  /* 0xfffffff10f00780c */ /* 0x000fc60003f05270 */
[----:B------:R-:W-:Y:S02]  /*0b60*/  IMAD.X R4, RZ, RZ, R4, P1 ;  /* 0x000000ffff047224 */ /* 0x000fe400008e0604 */
[----:B0-----:R-:W-:Y:S02]  /*0b70*/  IMAD.MOV.U32 R18, RZ, RZ, R5 ;  /* 0x000000ffff127224 */ /* 0x001fe400078e0005 */
[----:B------:R-:W-:-:S06]  /*0b80*/  IMAD.MOV.U32 R19, RZ, RZ, R4 ;  /* 0x000000ffff137224 */ /* 0x000fcc00078e0004 */
[----:B------:R-:W-:Y:S05]  /*0b90*/  @P0 BRA `(.L_x_10) ;  /* 0xfffffffc00940947 */ /* 0x000fea000383ffff */
[----:B------:R-:W-:Y:S05]  /*0ba0*/  BSYNC.RECONVERGENT B3 ;  /* 0x0000000000037941 */ /* 0x000fea0003800200 */
.L_x_9:
[----:B------:R-:W-:-:S07]  /*0bb0*/  IMAD.MOV.U32 R21, RZ, RZ, R0 ;  /* 0x000000ffff157224 */ /* 0x000fce00078e0000 */
.L_x_8:
[----:B------:R-:W-:Y:S05]  /*0bc0*/  BSYNC.RECONVERGENT B2 ;  /* 0x0000000000027941 */ /* 0x000fea0003800200 */
.L_x_7:
[----:B------:R-:W-:Y:S01]  /*0bd0*/  LOP3.LUT P0, R23, R6, 0x3f, RZ, 0xc0, !PT ;  /* 0x0000003f06177812 */ /* 0x000fe2000780c0ff */
[----:B------:R-:W-:-:S04]  /*0be0*/  IMAD.IADD R0, R7, 0x1, R21 ;  /* 0x0000000107007824 */ /* 0x000fc800078e0215 */
[----:B------:R-:W-:-:S05]  /*0bf0*/  IMAD.U32 R21, R0, 0x8, R1 ;  /* 0x0000000800157824 */ /* 0x000fca00078e0001 */
[----:B------:R0:W-:Y:S04]  /*0c00*/  STL.64 [R21+-0x78], R18 ;  /* 0xffff881215007387 */ /* 0x0001e80000100a00 */
[----:B------:R-:W2:Y:S04]  /*0c10*/  @P0 LDL.64 R8, [R1+0x8] ;  /* 0x0000080001080983 */ /* 0x000ea80000100a00 */
[----:B------:R-:W3:Y:S04]  /*0c20*/  LDL.64 R2, [R1+0x10] ;  /* 0x0000100001027983 */ /* 0x000ee80000100a00 */
[----:B------:R-:W4:Y:S01]  /*0c30*/  LDL.64 R4, [R1+0x18] ;  /* 0x0000180001047983 */ /* 0x000f220000100a00 */
[----:B------:R-:W-:Y:S01]  /*0c40*/  @P0 LOP3.LUT R0, R6, 0x3f, RZ, 0xc, !PT ;  /* 0x0000003f06000812 */ /* 0x000fe200078e0cff */
[----:B------:R-:W-:Y:S01]  /*0c50*/  BSSY.RECONVERGENT B2, `(.L_x_11) ;  /* 0x0000034000027945 */ /* 0x000fe20003800200 */
[----:B--2---:R-:W-:-:S02]  /*0c60*/  @P0 SHF.R.U64 R7, R8, 0x1, R9 ;  /* 0x0000000108070819 */ /* 0x004fc40000001209 */
[----:B------:R-:W-:Y:S02]  /*0c70*/  @P0 SHF.R.U32.HI R9, RZ, 0x1, R9 ;  /* 0x00000001ff090819 */ /* 0x000fe40000011609 */
[CC--:B---3--:R-:W-:Y:S02]  /*0c80*/  @P0 SHF.L.U32 R11, R2.reuse, R23.reuse, RZ ;  /* 0x00000017020b0219 */ /* 0x0c8fe400000006ff */
[----:B------:R-:W-:Y:S02]  /*0c90*/  @P0 SHF.R.U64 R6, R7, R0, R9 ;  /* 0x0000000007060219 */ /* 0x000fe40000001209 */
[--C-:B------:R-:W-:Y:S02]  /*0ca0*/  @P0 SHF.R.U32.HI R15, RZ, 0x1, R3.reuse ;  /* 0x00000001ff0f0819 */ /* 0x100fe40000011603 */
[C-C-:B------:R-:W-:Y:S02]  /*0cb0*/  @P0 SHF.R.U64 R13, R2.reuse, 0x1, R3.reuse ;  /* 0x00000001020d0819 */ /* 0x140fe40000001203 */
[----:B------:R-:W-:-:S02]  /*0cc0*/  @P0 SHF.L.U64.HI R8, R2, R23, R3 ;  /* 0x0000001702080219 */ /* 0x000fc40000010203 */
[----:B------:R-:W-:Y:S02]  /*0cd0*/  @P0 SHF.R.U32.HI R7, RZ, R0, R9 ;  /* 0x00000000ff070219 */ /* 0x000fe40000011609 */
[----:B------:R-:W-:Y:S02]  /*0ce0*/  @P0 LOP3.LUT R2, R11, R6, RZ, 0xfc, !PT ;  /* 0x000000060b020212 */ /* 0x000fe400078efcff */
[----:B----4-:R-:W-:Y:S02]  /*0cf0*/  @P0 SHF.L.U32 R9, R4, R23, RZ ;  /* 0x0000001704090219 */ /* 0x010fe400000006ff */
[----:B------:R-:W-:Y:S02]  /*0d00*/  @P0 SHF.R.U64 R14, R13, R0, R15 ;  /* 0x000000000d0e0219 */ /* 0x000fe4000000120f */
[----:B------:R-:W-:Y:S01]  /*0d10*/  @P0 LOP3.LUT R3, R8, R7, RZ, 0xfc, !PT ;  /* 0x0000000708030212 */ /* 0x000fe200078efcff */
[----:B------:R-:W-:Y:S01]  /*0d20*/  IMAD.SHL.U32 R8, R2, 0x4, RZ ;  /* 0x0000000402087824 */ /* 0x000fe200078e00ff */
[----:B------:R-:W-:-:S02]  /*0d30*/  @P0 SHF.L.U64.HI R23, R4, R23, R5 ;  /* 0x0000001704170219 */ /* 0x000fc40000010205 */
[----:B------:R-:W-:Y:S02]  /*0d40*/  @P0 LOP3.LUT R4, R9, R14, RZ, 0xfc, !PT ;  /* 0x0000000e09040212 */ /* 0x000fe400078efcff */
[----:B------:R-:W-:Y:S02]  /*0d50*/  @P0 SHF.R.U32.HI R0, RZ, R0, R15 ;  /* 0x00000000ff000219 */ /* 0x000fe4000001160f */
[----:B------:R-:W-:Y:S02]  /*0d60*/  SHF.L.U64.HI R9, R2, 0x2, R3 ;  /* 0x0000000202097819 */ /* 0x000fe40000010203 */
[----:B------:R-:W-:Y:S02]  /*0d70*/  @P0 LOP3.LUT R5, R23, R0, RZ, 0xfc, !PT ;  /* 0x0000000017050212 */ /* 0x000fe400078efcff */
[----:B------:R-:W-:Y:S02]  /*0d80*/  SHF.L.W.U32.HI R3, R3, 0x2, R4 ;  /* 0x0000000203037819 */ /* 0x000fe40000010e04 */
[----:B------:R-:W-:-:S02]  /*0d90*/  IADD3 RZ, P0, PT, RZ, -R8, RZ ;  /* 0x80000008ffff7210 */ /* 0x000fc40007f1e0ff */
[----:B------:R-:W-:Y:S02]  /*0da0*/  LOP3.LUT R0, RZ, R9, RZ, 0x33, !PT ;  /* 0x00000009ff007212 */ /* 0x000fe400078e33ff */
[----:B------:R-:W-:Y:S02]  /*0db0*/  SHF.L.W.U32.HI R4, R4, 0x2, R5 ;  /* 0x0000000204047819 */ /* 0x000fe40000010e05 */
[----:B------:R-:W-:Y:S02]  /*0dc0*/  LOP3.LUT R2, RZ, R3, RZ, 0x33, !PT ;  /* 0x00000003ff027212 */ /* 0x000fe400078e33ff */
[----:B------:R-:W-:Y:S02]  /*0dd0*/  IADD3.X R6, P0, PT, RZ, R0, RZ, P0, !PT ;  /* 0x00000000ff067210 */ /* 0x000fe4000071e4ff */
[----:B------:R-:W-:Y:S02]  /*0de0*/  LOP3.LUT R7, RZ, R4, RZ, 0x33, !PT ;  /* 0x00000004ff077212 */ /* 0x000fe400078e33ff */
[----:B------:R-:W-:-:S02]  /*0df0*/  IADD3.X R0, P1, PT, RZ, R2, RZ, P0, !PT ;  /* 0x00000002ff007210 */ /* 0x000fc4000073e4ff */
[----:B------:R-:W-:-:S03]  /*0e00*/  ISETP.GT.U32.AND P2, PT, R3, -0x1, PT ;  /* 0xffffffff0300780c */ /* 0x000fc60003f44070 */
[----:B------:R-:W-:Y:S01]  /*0e10*/  IMAD.X R7, RZ, RZ, R7, P1 ;  /* 0x000000ffff077224 */ /* 0x000fe200008e0607 */
[----:B------:R-:W-:-:S04]  /*0e20*/  ISETP.GT.AND.EX P0, PT, R4, -0x1, PT, P2 ;  /* 0xffffffff0400780c */ /* 0x000fc80003f04320 */
[----:B------:R-:W-:Y:S02]  /*0e30*/  SEL R2, R4, R7, P0 ;  /* 0x0000000704027207 */ /* 0x000fe40000000000 */
[----:B------:R-:W-:Y:S02]  /*0e40*/  SEL R13, R3, R0, P0 ;  /* 0x00000000030d7207 */ /* 0x000fe40000000000 */
[----:B------:R-:W-:Y:S02]  /*0e50*/  ISETP.NE.U32.AND P1, PT, R2, RZ, PT ;  /* 0x000000ff0200720c */ /* 0x000fe40003f25070 */
[----:B------:R-:W-:Y:S02]  /*0e60*/  SEL R9, R9, R6, P0 ;  /* 0x0000000609097207 */ /* 0x000fe40000000000 */
[----:B------:R-:W-:Y:S01]  /*0e70*/  SEL R3, R13, R2, !P1 ;  /* 0x000000020d037207 */ /* 0x000fe20004800000 */
[----:B------:R-:W-:-:S05]  /*0e80*/  @!P0 IMAD.MOV R8, RZ, RZ, -R8 ;  /* 0x000000ffff088224 */ /* 0x000fca00078e0a08 */
[----:B------:R-:W1:Y:S02]  /*0e90*/  FLO.U32 R3, R3 ;  /* 0x0000000300037300 */ /* 0x000e6400000e0000 */
[C---:B-1----:R-:W-:Y:S02]  /*0ea0*/  IADD3 R7, PT, PT, -R3.reuse, 0x1f, RZ ;  /* 0x0000001f03077810 */ /* 0x042fe40007ffe1ff */
[----:B------:R-:W-:-:S03]  /*0eb0*/  IADD3 R0, PT, PT, -R3, 0x3f, RZ ;  /* 0x0000003f03007810 */ /* 0x000fc60007ffe1ff */
[----:B------:R-:W-:-:S05]  /*0ec0*/  @P1 IMAD.MOV R0, RZ, RZ, R7 ;  /* 0x000000ffff001224 */ /* 0x000fca00078e0207 */
[----:B------:R-:W-:-:S13]  /*0ed0*/  ISETP.NE.AND P1, PT, R0, RZ, PT ;  /* 0x000000ff0000720c */ /* 0x000fda0003f25270 */
[----:B0-----:R-:W-:Y:S05]  /*0ee0*/  @!P1 BRA `(.L_x_12) ;  /* 0x0000000000289947 */ /* 0x001fea0003800000 */
[--C-:B------:R-:W-:Y:S02]  /*0ef0*/  SHF.R.U64 R7, R8, 0x1, R9.reuse ;  /* 0x0000000108077819 */ /* 0x100fe40000001209 */
[C---:B------:R-:W-:Y:S02]  /*0f00*/  LOP3.LUT R3, R0.reuse, 0x3f, RZ, 0xc0, !PT ;  /* 0x0000003f00037812 */ /* 0x040fe400078ec0ff */
[----:B------:R-:W-:Y:S02]  /*0f10*/  SHF.R.U32.HI R9, RZ, 0x1, R9 ;  /* 0x00000001ff097819 */ /* 0x000fe40000011609 */
[----:B------:R-:W-:Y:S02]  /*0f20*/  LOP3.LUT R6, R0, 0x3f, RZ, 0xc, !PT ;  /* 0x0000003f00067812 */ /* 0x000fe400078e0cff */
[CC--:B------:R-:W-:Y:S02]  /*0f30*/  SHF.L.U64.HI R11, R13.reuse, R3.reuse, R2 ;  /* 0x000000030d0b7219 */ /* 0x0c0fe40000010202 */
[----:B------:R-:W-:-:S02]  /*0f40*/  SHF.L.U32 R3, R13, R3, RZ ;  /* 0x000000030d037219 */ /* 0x000fc400000006ff */
[-CC-:B------:R-:W-:Y:S02]  /*0f50*/  SHF.R.U64 R2, R7, R6.reuse, R9.reuse ;  /* 0x0000000607027219 */ /* 0x180fe40000001209 */
[----:B------:R-:W-:Y:S02]  /*0f60*/  SHF.R.U32.HI R6, RZ, R6, R9 ;  /* 0x00000006ff067219 */ /* 0x000fe40000011609 */
[----:B------:R-:W-:Y:S02]  /*0f70*/  LOP3.LUT R13, R3, R2, RZ, 0xfc, !PT ;  /* 0x00000002030d7212 */ /* 0x000fe400078efcff */
[----:B------:R-:W-:-:S07]  /*0f80*/  LOP3.LUT R2, R11, R6, RZ, 0xfc, !PT ;  /* 0x000000060b027212 */ /* 0x000fce00078efcff */
.L_x_12:
[----:B------:R-:W-:Y:S05]  /*0f90*/  BSYNC.RECONVERGENT B2 ;  /* 0x0000000000027941 */ /* 0x000fea0003800200 */
.L_x_11:
[----:B------:R-:W-:Y:S01]  /*0fa0*/  IMAD.WIDE.U32 R8, R13, 0x2168c235, RZ ;  /* 0x2168c2350d087825 */ /* 0x000fe200078e00ff */
[----:B------:R-:W-:-:S03]  /*0fb0*/  SHF.R.U32.HI R5, RZ, 0x1e, R5 ;  /* 0x0000001eff057819 */ /* 0x000fc60000011605 */
[----:B------:R-:W-:Y:S01]  /*0fc0*/  IMAD.MOV.U32 R6, RZ, RZ, R9 ;  /* 0x000000ffff067224 */ /* 0x000fe200078e0009 */
[----:B------:R-:W-:Y:S01]  /*0fd0*/  IADD3 RZ, P1, PT, R8, R8, RZ ;  /* 0x0000000808ff7210 */ /* 0x000fe20007f3e0ff */
[----:B------:R-:W-:Y:S01]  /*0fe0*/  IMAD.MOV.U32 R7, RZ, RZ, RZ ;  /* 0x000000ffff077224 */ /* 0x000fe200078e00ff */
[----:B------:R-:W-:Y:S01]  /*0ff0*/  LEA.HI R4, R4, R5, RZ, 0x1 ;  /* 0x0000000504047211 */ /* 0x000fe200078f08ff */
[----:B------:R-:W-:-:S04]  /*1000*/  IMAD.HI.U32 R3, R2, -0x36f0255e, RZ ;  /* 0xc90fdaa202037827 */ /* 0x000fc800078e00ff */
[----:B------:R-:W-:-:S04]  /*1010*/  IMAD.WIDE.U32 R6, R13, -0x36f0255e, R6 ;  /* 0xc90fdaa20d067825 */ /* 0x000fc800078e0006 */
[C---:B------:R-:W-:Y:S02]  /*1020*/  IMAD R9, R2.reuse, -0x36f0255e, RZ ;  /* 0xc90fdaa202097824 */ /* 0x040fe400078e02ff */
[----:B------:R-:W-:-:S04]  /*1030*/  IMAD.WIDE.U32 R6, P2, R2, 0x2168c235, R6 ;  /* 0x2168c23502067825 */ /* 0x000fc80007840006 */
[----:B------:R-:W-:Y:S01]  /*1040*/  IMAD.X R2, RZ, RZ, R3, P2 ;  /* 0x000000ffff027224 */ /* 0x000fe200010e0603 */
[----:B------:R-:W-:Y:S02]  /*1050*/  IADD3 R3, P2, PT, R9, R7, RZ ;  /* 0x0000000709037210 */ /* 0x000fe40007f5e0ff */
[----:B------:R-:W-:Y:S02]  /*1060*/  IADD3.X RZ, P1, PT, R6, R6, RZ, P1, !PT ;  /* 0x0000000606ff7210 */ /* 0x000fe40000f3e4ff */
[C---:B------:R-:W-:Y:S01]  /*1070*/  ISETP.GT.U32.AND P3, PT, R3.reuse, RZ, PT ;  /* 0x000000ff0300720c */ /* 0x040fe20003f64070 */
[----:B------:R-:W-:Y:S01]  /*1080*/  IMAD.X R2, RZ, RZ, R2, P2 ;  /* 0x000000ffff027224 */ /* 0x000fe200010e0602 */
[----:B------:R-:W-:-:S04]  /*1090*/  IADD3.X R6, P2, PT, R3, R3, RZ, P1, !PT ;  /* 0x0000000303067210 */ /* 0x000fc80000f5e4ff */
[C---:B------:R-:W-:Y:S01]  /*10a0*/  ISETP.GT.AND.EX P1, PT, R2.reuse, RZ, PT, P3 ;  /* 0x000000ff0200720c */ /* 0x040fe20003f24330 */
[----:B------:R-:W-:-:S03]  /*10b0*/  IMAD.X R7, R2, 0x1, R2, P2 ;  /* 0x0000000102077824 */ /* 0x000fc600010e0602 */
[----:B------:R-:W-:Y:S02]  /*10c0*/  SEL R6, R6, R3, P1 ;  /* 0x0000000306067207 */ /* 0x000fe40000800000 */
[----:B------:R-:W-:Y:S02]  /*10d0*/  SEL R3, R7, R2, P1 ;  /* 0x0000000207037207 */ /* 0x000fe40000800000 */
[----:B------:R-:W-:Y:S02]  /*10e0*/  IADD3 R2, P2, PT, R6, 0x1, RZ ;  /* 0x0000000106027810 */ /* 0x000fe40007f5e0ff */
[----:B------:R-:W-:Y:S02]  /*10f0*/  SEL R7, RZ, 0xffffffff, !P1 ;  /* 0xffffffffff077807 */ /* 0x000fe40004800000 */
[----:B------:R-:W-:Y:S01]  /*1100*/  LOP3.LUT P1, R17, R17, 0x80000000, RZ, 0xc0, !PT ;  /* 0x8000000011117812 */ /* 0x000fe2000782c0ff */
[----:B------:R-:W-:Y:S02]  /*1110*/  IMAD.X R3, RZ, RZ, R3, P2 ;  /* 0x000000ffff037224 */ /* 0x000fe400010e0603 */
[----:B------:R-:W-:Y:S01]  /*1120*/  IMAD.IADD R0, R7, 0x1, -R0 ;  /* 0x0000000107007824 */ /* 0x000fe200078e0a00 */
[----:B------:R-:W-:-:S02]  /*1130*/  @!P0 LOP3.LUT R17, R17, 0x80000000, RZ, 0x3c, !PT ;  /* 0x8000000011118812 */ /* 0x000fc400078e3cff */
[----:B------:R-:W-:Y:S01]  /*1140*/  SHF.R.U64 R2, R2, 0xa, R3 ;  /* 0x0000000a02027819 */ /* 0x000fe20000001203 */
[----:B------:R-:W-:-:S03]  /*1150*/  IMAD.SHL.U32 R0, R0, 0x100000, RZ ;  /* 0x0010000000007824 */ /* 0x000fc600078e00ff */
[----:B------:R-:W-:-:S03]  /*1160*/  IADD3 R2, P2, PT, R2, 0x1, RZ ;  /* 0x0000000102027810 */ /* 0x000fc60007f5e0ff */
[----:B------:R-:W-:Y:S01]  /*1170*/  @P1 IMAD.MOV R4, RZ, RZ, -R4 ;  /* 0x000000ffff041224 */ /* 0x000fe200078e0a04 */
[----:B------:R-:W-:-:S04]  /*1180*/  LEA.HI.X R3, R3, RZ, RZ, 0x16, P2 ;  /* 0x000000ff03037211 */ /* 0x000fc800010fb4ff */
[--C-:B------:R-:W-:Y:S02]  /*1190*/  SHF.R.U64 R2, R2, 0x1, R3.reuse ;  /* 0x0000000102027819 */ /* 0x100fe40000001203 */
[----:B------:R-:W-:Y:S02]  /*11a0*/  SHF.R.U32.HI R3, RZ, 0x1, R3 ;  /* 0x00000001ff037819 */ /* 0x000fe40000011603 */
[----:B------:R-:W-:-:S04]  /*11b0*/  IADD3 R11, P2, P3, RZ, RZ, R2 ;  /* 0x000000ffff0b7210 */ /* 0x000fc80007b5e002 */
[----:B------:R-:W-:-:S04]  /*11c0*/  IADD3.X R0, PT, PT, R0, 0x3fe00000, R3, P2, P3 ;  /* 0x3fe0000000007810 */ /* 0x000fc800017e6403 */
[----:B------:R-:W-:-:S07]  /*11d0*/  LOP3.LUT R14, R0, R17, RZ, 0xfc, !PT ;  /* 0x00000011000e7212 */ /* 0x000fce00078efcff */
.L_x_6:
[----:B------:R-:W-:Y:S02]  /*11e0*/  IMAD.MOV.U32 R13, RZ, RZ, 0x0 ;  /* 0x00000000ff0d7424 */ /* 0x000fe400078e00ff */
[----:B------:R-:W-:Y:S02]  /*11f0*/  IMAD.MOV.U32 R0, RZ, RZ, R4 ;  /* 0x000000ffff007224 */ /* 0x000fe400078e0004 */
[----:B------:R-:W-:Y:S02]  /*1200*/  IMAD.MOV.U32 R2, RZ, RZ, R11 ;  /* 0x000000ffff027224 */ /* 0x000fe400078e000b */
[----:B------:R-:W-:Y:S01]  /*1210*/  IMAD.MOV.U32 R3, RZ, RZ, R14 ;  /* 0x000000ffff037224 */ /* 0x000fe200078e000e */
[----:B------:R-:W-:Y:S06]  /*1220*/  RET.REL.NODEC R12 `(_Z13double_f_evalPddi) ;  /* 0xffffffec0c747950 */ /* 0x000fec0003c3ffff */
.L_x_13:
[----:B------:R-:W-:-:S00]  /*1230*/  BRA `(.L_x_13) ;  /* 0xfffffffc00fc7947 */ /* 0x000fc0000383ffff */
[----:B------:R-:W-:-:S00]  /*1240*/  NOP ;  /* 0x0000000000007918 */ /* 0x000fc00000000000 */
        /* <DEDUP_REMOVED lines=11> */
.L_x_14:


//--------------------- .nv.global.init           --------------------------
	.section	.nv.global.init,"aw",@progbits
	.align	16
.nv.global.init:
	.type		__cudart_sin_cos_coeffs,@object
	.size		__cudart_sin_cos_coeffs,(__cudart_i2opi_d - __cudart_sin_cos_coeffs)
__cudart_sin_cos_coeffs:
        /*0000*/ 	.byte	0x46, 0xd2, 0xb0, 0x2c, 0xf1, 0xe5, 0x5a, 0xbe, 0x92, 0xe3, 0xac, 0x69, 0xe3, 0x1d, 0xc7, 0x3e
        /*0010*/ 	.byte	0xa1, 0x62, 0xdb, 0x19, 0xa0, 0x01, 0x2a, 0xbf, 0x18, 0x08, 0x11, 0x11, 0x11, 0x11, 0x81, 0x3f
        /*0020*/ 	.byte	0x54, 0x55, 0x55, 0x55, 0x55, 0x55, 0xc5, 0xbf, 0x00, 0x00, 0x00, 0x00, 0x00, 0x00, 0x00, 0x00
        /*0030*/ 	.byte	0x00, 0x00, 0x00, 0x00, 0x00, 0x00, 0x00, 0x00, 0x64, 0x81, 0xfd, 0x20, 0x83, 0xff, 0xa8, 0xbd
        /*0040*/ 	.byte	0x28, 0x85, 0xef, 0xc1, 0xa7, 0xee, 0x21, 0x3e, 0xd9, 0xe6, 0x06, 0x8e, 0x4f, 0x7e, 0x92, 0xbe
        /*0050*/ 	.byte	0xe9, 0xbc, 0xdd, 0x19, 0xa0, 0x01, 0xfa, 0x3e, 0x47, 0x5d, 0xc1, 0x16, 0x6c, 0xc1, 0x56, 0xbf
        /*0060*/ 	.byte	0x51, 0x55, 0x55, 0x55, 0x55, 0x55, 0xa5, 0x3f, 0x00, 0x00, 0x00, 0x00, 0x00, 0x00, 0xe0, 0xbf
        /*0070*/ 	.byte	0x00, 0x00, 0x00, 0x00, 0x00, 0x00, 0xf0, 0x3f, 0x00, 0x00, 0x00, 0x00, 0x00, 0x00, 0x00, 0x00
	.type		__cudart_i2opi_d,@object
	.size		__cudart_i2opi_d,(.L_0 - __cudart_i2opi_d)
__cudart_i2opi_d:
        /* <DEDUP_REMOVED lines=9> */
.L_0:


//--------------------- .nv.shared.reserved.0     --------------------------
	.section	.nv.shared.reserved.0,"aw",@nobits
	.weak		__nv_reservedSMEM_offset_0_alias
	.size		__nv_reservedSMEM_offset_0_alias, 0, 64
	.other		__nv_reservedSMEM_offset_0_alias,@"STO_CUDA_RESERVED_SHARED STV_DEFAULT"
__nv_reservedSMEM_offset_0_alias:
	.zero		0
	.zero		64


//--------------------- .nv.constant0._Z13double_f_evalPddi --------------------------
	.section	.nv.constant0._Z13double_f_evalPddi,"a",@progbits
	.sectionflags	@""
	.align	4
.nv.constant0._Z13double_f_evalPddi:
	.zero		916


//--------------------- SYMBOLS --------------------------

	.type		.nv.reservedSmem.offset0,@object
	.size		.nv.reservedSmem.offset0,0x4
